	.headerflags	@"EF_CUDA_TEXMODE_UNIFIED EF_CUDA_64BIT_ADDRESS EF_CUDA_ACCELERATORS EF_CUDA_SM90 EF_CUDA_VIRTUAL_SM(EF_CUDA_SM90)"
	.elftype	@"ET_EXEC"


//--------------------- .nv.info                  --------------------------
	.section	.nv.info,"",@"SHT_CUDA_INFO"
	.align	4


	//----- nvinfo : EIATTR_REGCOUNT
	.align		4
        /*0000*/ 	.byte	0x04, 0x2f
        /*0002*/ 	.short	(.L_1 - .L_0)
	.align		4
.L_0:
        /*0004*/ 	.word	index@(triton_per_fused__softmax_2)
        /*0008*/ 	.word	0x0000000f


	//----- nvinfo : EIATTR_MIN_STACK_SIZE
	.align		4
.L_1:
        /*000c*/ 	.byte	0x04, 0x12
        /*000e*/ 	.short	(.L_3 - .L_2)
	.align		4
.L_2:
        /*0010*/ 	.word	index@(triton_per_fused__softmax_2)
        /*0014*/ 	.word	0x00000000


	//----- nvinfo : EIATTR_FRAME_SIZE
	.align		4
.L_3:
        /*0018*/ 	.byte	0x04, 0x11
        /*001a*/ 	.short	(.L_5 - .L_4)
	.align		4
.L_4:
        /*001c*/ 	.word	index@(triton_per_fused__softmax_2)
        /*0020*/ 	.word	0x00000000


	//----- nvinfo : EIATTR_MIN_STACK_SIZE
	.align		4
.L_5:
        /*0024*/ 	.byte	0x04, 0x12
        /*0026*/ 	.short	(.L_7 - .L_6)
	.align		4
.L_6:
        /*0028*/ 	.word	index@(triton_per_fused__softmax_2)
        /*002c*/ 	.word	0x00000000
.L_7:


//--------------------- .nv.info.triton_per_fused__softmax_2 --------------------------
	.section	.nv.info.triton_per_fused__softmax_2,"",@"SHT_CUDA_INFO"
	.sectionflags	@""
	.align	4


	//----- nvinfo : EIATTR_CUDA_API_VERSION
	.align		4
        /*0000*/ 	.byte	0x04, 0x37
        /*0002*/ 	.short	(.L_9 - .L_8)
.L_8:
        /*0004*/ 	.word	0x0000007c


	//----- nvinfo : EIATTR_KPARAM_INFO
	.align		4
.L_9:
        /*0008*/ 	.byte	0x04, 0x17
        /*000a*/ 	.short	(.L_11 - .L_10)
.L_10:
        /*000c*/ 	.word	0x00000000
        /*0010*/ 	.short	0x0002
        /*0012*/ 	.short	0x000c
        /*0014*/ 	.byte	0x00, 0xf0, 0x11, 0x00


	//----- nvinfo : EIATTR_KPARAM_INFO
	.align		4
.L_11:
        /*0018*/ 	.byte	0x04, 0x17
        /*001a*/ 	.short	(.L_13 - .L_12)
.L_12:
        /*001c*/ 	.word	0x00000000
        /*0020*/ 	.short	0x0001
        /*0022*/ 	.short	0x0008
        /*0024*/ 	.byte	0x00, 0xf0, 0x11, 0x00


	//----- nvinfo : EIATTR_KPARAM_INFO
	.align		4
.L_13:
        /*0028*/ 	.byte	0x04, 0x17
        /*002a*/ 	.short	(.L_15 - .L_14)
.L_14:
        /*002c*/ 	.word	0x00000000
        /*0030*/ 	.short	0x0000
        /*0032*/ 	.short	0x0000
        /*0034*/ 	.byte	0x00, 0xf4, 0x21, 0x00


	//----- nvinfo : EIATTR_SPARSE_MMA_MASK
	.align		4
.L_15:
        /*0038*/ 	.byte	0x03, 0x50
        /*003a*/ 	.short	0x0000


	//----- nvinfo : EIATTR_MAXREG_COUNT
	.align		4
        /*003c*/ 	.byte	0x03, 0x1b
        /*003e*/ 	.short	0x00ff


	//----- nvinfo : EIATTR_COOP_GROUP_MASK_REGIDS
	.align		4
        /*0040*/ 	.byte	0x04, 0x29
        /*0042*/ 	.short	(.L_17 - .L_16)


	//   ....[0]....
.L_16:
        /*0044*/ 	.word	0xffffffff


	//   ....[1]....
        /*0048*/ 	.word	0xffffffff


	//   ....[2]....
        /*004c*/ 	.word	0xffffffff


	//   ....[3]....
        /*0050*/ 	.word	0xffffffff


	//   ....[4]....
        /*0054*/ 	.word	0xffffffff


	//   ....[5]....
        /*0058*/ 	.word	0xffffffff


	//   ....[6]....
        /*005c*/ 	.word	0xffffffff


	//   ....[7]....
        /*0060*/ 	.word	0xffffffff


	//----- nvinfo : EIATTR_COOP_GROUP_INSTR_OFFSETS
	.align		4
.L_17:
        /*0064*/ 	.byte	0x04, 0x28
        /*0066*/ 	.short	(.L_19 - .L_18)


	//   ....[0]....
.L_18:
        /*0068*/ 	.word	0x000000f0


	//   ....[1]....
        /*006c*/ 	.word	0x00000130


	//   ....[2]....
        /*0070*/ 	.word	0x00000170


	//   ....[3]....
        /*0074*/ 	.word	0x000001b0


	//   ....[4]....
        /*0078*/ 	.word	0x00000260


	//   ....[5]....
        /*007c*/ 	.word	0x00000290


	//   ....[6]....
        /*0080*/ 	.word	0x000002b0


	//   ....[7]....
        /*0084*/ 	.word	0x000002d0


	//----- nvinfo : EIATTR_EXIT_INSTR_OFFSETS
	.align		4
.L_19:
        /*0088*/ 	.byte	0x04, 0x1c
        /*008a*/ 	.short	(.L_21 - .L_20)


	//   ....[0]....
.L_20:
        /*008c*/ 	.word	0x00000370


	//   ....[1]....
        /*0090*/ 	.word	0x00000390


	//----- nvinfo : EIATTR_REQNTID
	.align		4
.L_21:
        /*0094*/ 	.byte	0x04, 0x10
        /*0096*/ 	.short	(.L_23 - .L_22)
.L_22:
        /*0098*/ 	.word	0x00000040
        /*009c*/ 	.word	0x00000001
        /*00a0*/ 	.word	0x00000001


	//----- nvinfo : EIATTR_CBANK_PARAM_SIZE
	.align		4
.L_23:
        /*00a4*/ 	.byte	0x03, 0x19
        /*00a6*/ 	.short	0x0010


	//----- nvinfo : EIATTR_PARAM_CBANK
	.align		4
        /*00a8*/ 	.byte	0x04, 0x0a
        /*00aa*/ 	.short	(.L_25 - .L_24)
	.align		4
.L_24:
        /*00ac*/ 	.word	index@(.nv.constant0.triton_per_fused__softmax_2)
        /*00b0*/ 	.short	0x0210
        /*00b2*/ 	.short	0x0010


	//----- nvinfo : EIATTR_SW_WAR
	.align		4
.L_25:
        /*00b4*/ 	.byte	0x04, 0x36
        /*00b6*/ 	.short	(.L_27 - .L_26)
.L_26:
        /*00b8*/ 	.word	0x00000008
.L_27:


//--------------------- .nv.callgraph             --------------------------
	.section	.nv.callgraph,"",@"SHT_CUDA_CALLGRAPH"
	.align	4
	.sectionentsize	8
	.align		4
        /*0000*/ 	.word	0x00000000
	.align		4
        /*0004*/ 	.word	0xffffffff
	.align		4
        /*0008*/ 	.word	0x00000000
	.align		4
        /*000c*/ 	.word	0xfffffffe
	.align		4
        /*0010*/ 	.word	0x00000000
	.align		4
        /*0014*/ 	.word	0xfffffffd
	.align		4
        /*0018*/ 	.word	0x00000000
	.align		4
        /*001c*/ 	.word	0xfffffffc


//--------------------- .text.triton_per_fused__softmax_2 --------------------------
	.section	.text.triton_per_fused__softmax_2,"ax",@progbits
	.align	128
        .global         triton_per_fused__softmax_2
        .type           triton_per_fused__softmax_2,@function
        .size           triton_per_fused__softmax_2,(.L_x_2 - triton_per_fused__softmax_2)
        .other          triton_per_fused__softmax_2,@"STO_CUDA_ENTRY STV_DEFAULT"
triton_per_fused__softmax_2:
.text.triton_per_fused__softmax_2:
[----:B------:R-:W0:Y:S02]  /*0000*/  LDC R1, c[0x0][0x28] ;  /* 0x00000a00ff017b82 */ /* 0x000e240000000800 */
[----:B------:R-:W1:Y:S01]  /*0010*/  S2R R11, SR_CTAID.X ;  /* 0x00000000000b7919 */ /* 0x000e620000002500 */
[----:B------:R-:W2:Y:S01]  /*0020*/  LDC.64 R2, c[0x0][0x210] ;  /* 0x00008400ff027b82 */ /* 0x000ea20000000a00 */
[----:B------:R-:W-:Y:S01]  /*0030*/  ULDC.64 UR4, c[0x0][0x208] ;  /* 0x0000820000047ab9 */ /* 0x000fe20000000a00 */
[----:B------:R-:W3:Y:S01]  /*0040*/  S2R R12, SR_TID.X ;  /* 0x00000000000c7919 */ /* 0x000ee20000002100 */
[----:B-1----:R-:W-:Y:S02]  /*0050*/  ISETP.GE.AND P0, PT, R11, 0x40, PT ;  /* 0x000000400b00780c */ /* 0x002fe40003f06270 */
[----:B---3--:R-:W-:-:S05]  /*0060*/  LOP3.LUT R0, R12, 0xf, RZ, 0xc0, !PT ;  /* 0x0000000f0c007812 */ /* 0x008fca00078ec0ff */
[----:B------:R-:W-:Y:S02]  /*0070*/  IMAD R5, R11, 0x10, R0 ;  /* 0x000000100b057824 */ /* 0x000fe400078e0200 */
[----:B------:R-:W-:Y:S02]  /*0080*/  IMAD.MOV.U32 R0, RZ, RZ, RZ ;  /* 0x000000ffff007224 */ /* 0x000fe400078e00ff */
[----:B--2---:R-:W-:Y:S02]  /*0090*/  IMAD.WIDE R2, R5, 0x4, R2 ;  /* 0x0000000405027825 */ /* 0x004fe400078e0202 */
[----:B------:R-:W-:Y:S05]  /*00a0*/  @P0 BRA `(.L_x_0) ;  /* 0x0000000000040947 */ /* 0x000fea0003800000 */
[----:B------:R1:W5:Y:S02]  /*00b0*/  LDG.E R0, desc[UR4][R2.64] ;  /* 0x0000000402007981 */ /* 0x000364000c1e1900 */
.L_x_0:
[----:B-----5:R-:W-:-:S04]  /*00c0*/  SEL R0, R0, RZ, !P0 ;  /* 0x000000ff00007207 */ /* 0x020fc80004000000 */
[----:B------:R-:W-:-:S04]  /*00d0*/  FSEL R5, R0, -INF , !P0 ;  /* 0xff80000000057808 */ /* 0x000fc80004000000 */
[C---:B------:R-:W-:Y:S01]  /*00e0*/  FSETP.NAN.AND P2, PT, R5.reuse, R5, PT ;  /* 0x000000050500720b */ /* 0x040fe20003f48000 */
[----:B------:R-:W2:Y:S02]  /*00f0*/  SHFL.BFLY PT, R4, R5, 0x8, 0x1f ;  /* 0x0d001f0005047f89 */ /* 0x000ea400000e0000 */
[----:B--2---:R-:W-:-:S13]  /*0100*/  FSETP.GT.AND P1, PT, R5, R4, PT ;  /* 0x000000040500720b */ /* 0x004fda0003f24000 */
[----:B------:R-:W-:-:S04]  /*0110*/  @!P1 FSEL R5, R5, R4, P2 ;  /* 0x0000000405059208 */ /* 0x000fc80001000000 */
        /* <DEDUP_REMOVED lines=11> */
[----:B------:R-:W-:-:S05]  /*01d0*/  @!P1 FSEL R5, R5, R4, P2 ;  /* 0x0000000405059208 */ /* 0x000fca0001000000 */
[----:B------:R-:W-:-:S04]  /*01e0*/  FADD R0, R0, -R5 ;  /* 0x8000000500007221 */ /* 0x000fc80000000000 */
[----:B------:R-:W-:-:S05]  /*01f0*/  FMUL R0, R0, 1.4426950216293334961 ;  /* 0x3fb8aa3b00007820 */ /* 0x000fca0000400000 */
[----:B------:R-:W-:-:S13]  /*0200*/  FSETP.GEU.AND P1, PT, R0, -126, PT ;  /* 0xc2fc00000000780b */ /* 0x000fda0003f2e000 */
[----:B------:R-:W-:-:S04]  /*0210*/  @!P1 FMUL R0, R0, 0.5 ;  /* 0x3f00000000009820 */ /* 0x000fc80000400000 */
[----:B------:R-:W2:Y:S02]  /*0220*/  MUFU.EX2 R4, R0 ;  /* 0x0000000000047308 */ /* 0x000ea40000000800 */
[----:B--2---:R-:W-:-:S05]  /*0230*/  @!P1 FMUL R4, R4, R4 ;  /* 0x0000000404049220 */ /* 0x004fca0000400000 */
[----:B------:R-:W-:Y:S02]  /*0240*/  FSEL R6, R4, RZ, !P0 ;  /* 0x000000ff04067208 */ /* 0x000fe40004000000 */
[----:B------:R-:W-:-:S03]  /*0250*/  LOP3.LUT P0, RZ, R12, 0x30, RZ, 0xc0, !PT ;  /* 0x000000300cff7812 */ /* 0x000fc6000780c0ff */
[----:B------:R-:W2:Y:S01]  /*0260*/  SHFL.BFLY PT, R5, R6, 0x8, 0x1f ;  /* 0x0d001f0006057f89 */ /* 0x000ea200000e0000 */
[----:B------:R-:W-:Y:S01]  /*0270*/  ISETP.LT.AND P0, PT, R11, 0x40, !P0 ;  /* 0x000000400b00780c */ /* 0x000fe20004701270 */
[----:B--2---:R-:W-:-:S05]  /*0280*/  FADD R5, R6, R5 ;  /* 0x0000000506057221 */ /* 0x004fca0000000000 */
[----:B------:R-:W2:Y:S02]  /*0290*/  SHFL.BFLY PT, R8, R5, 0x4, 0x1f ;  /* 0x0c801f0005087f89 */ /* 0x000ea400000e0000 */
[----:B--2---:R-:W-:-:S05]  /*02a0*/  FADD R8, R5, R8 ;  /* 0x0000000805087221 */ /* 0x004fca0000000000 */
[----:B------:R-:W2:Y:S02]  /*02b0*/  SHFL.BFLY PT, R7, R8, 0x2, 0x1f ;  /* 0x0c401f0008077f89 */ /* 0x000ea400000e0000 */
[----:B--2---:R-:W-:-:S05]  /*02c0*/  FADD R7, R8, R7 ;  /* 0x0000000708077221 */ /* 0x004fca0000000000 */
[----:B------:R-:W2:Y:S02]  /*02d0*/  SHFL.BFLY PT, R10, R7, 0x1, 0x1f ;  /* 0x0c201f00070a7f89 */ /* 0x000ea400000e0000 */
[----:B--2---:R-:W-:-:S05]  /*02e0*/  FADD R10, R7, R10 ;  /* 0x0000000a070a7221 */ /* 0x004fca0000000000 */
[C---:B------:R-:W-:Y:S02]  /*02f0*/  FSETP.GT.AND P2, PT, |R10|.reuse, 8.50705917302346158658e+37, PT ;  /* 0x7e8000000a00780b */ /* 0x040fe40003f44200 */
[----:B------:R-:W-:-:S11]  /*0300*/  FSETP.GEU.AND P1, PT, |R10|, 1.175494350822287508e-38, PT ;  /* 0x008000000a00780b */ /* 0x000fd60003f2e200 */
[----:B------:R-:W-:Y:S01]  /*0310*/  @P2 FMUL R10, R10, 0.25 ;  /* 0x3e8000000a0a2820 */ /* 0x000fe20000400000 */
[----:B------:R-:W-:-:S03]  /*0320*/  @P2 FMUL R4, R4, 0.25 ;  /* 0x3e80000004042820 */ /* 0x000fc60000400000 */
[----:B------:R-:W-:Y:S01]  /*0330*/  @!P1 FMUL R10, R10, 16777216 ;  /* 0x4b8000000a0a9820 */ /* 0x000fe20000400000 */
[----:B------:R-:W-:-:S03]  /*0340*/  @!P1 FMUL R4, R4, 16777216 ;  /* 0x4b80000004049820 */ /* 0x000fc60000400000 */
[----:B------:R-:W2:Y:S02]  /*0350*/  MUFU.RCP R9, R10 ;  /* 0x0000000a00097308 */ /* 0x000ea40000001000 */
[----:B--2---:R-:W-:Y:S01]  /*0360*/  FMUL R9, R9, R4 ;  /* 0x0000000409097220 */ /* 0x004fe20000400000 */
[----:B------:R-:W-:Y:S06]  /*0370*/  @!P0 EXIT ;  /* 0x000000000000894d */ /* 0x000fec0003800000 */
[----:B------:R-:W-:Y:S01]  /*0380*/  STG.E desc[UR4][R2.64], R9 ;  /* 0x0000000902007986 */ /* 0x000fe2000c101904 */
[----:B------:R-:W-:Y:S05]  /*0390*/  EXIT ;  /* 0x000000000000794d */ /* 0x000fea0003800000 */
.L_x_1:
[----:B------:R-:W-:-:S00]  /*03a0*/  BRA `(.L_x_1) ;  /* 0xfffffffc00fc7947 */ /* 0x000fc0000383ffff */
[----:B------:R-:W-:-:S00]  /*03b0*/  NOP ;  /* 0x0000000000007918 */ /* 0x000fc00000000000 */
        /* <DEDUP_REMOVED lines=12> */
.L_x_2:


//--------------------- .nv.constant0.triton_per_fused__softmax_2 --------------------------
	.section	.nv.constant0.triton_per_fused__softmax_2,"a",@progbits
	.sectionflags	@""
	.align	4
.nv.constant0.triton_per_fused__softmax_2:
	.zero		544
